	.headerflags	@"EF_CUDA_TEXMODE_UNIFIED EF_CUDA_64BIT_ADDRESS EF_CUDA_ACCELERATORS EF_CUDA_SM90 EF_CUDA_VIRTUAL_SM(EF_CUDA_SM90)"
	.elftype	@"ET_EXEC"


//--------------------- .nv.info                  --------------------------
	.section	.nv.info,"",@"SHT_CUDA_INFO"
	.align	4


	//----- nvinfo : EIATTR_REGCOUNT
	.align		4
        /*0000*/ 	.byte	0x04, 0x2f
        /*0002*/ 	.short	(.L_3 - .L_2)
	.align		4
.L_2:
        /*0004*/ 	.word	index@(triton_poi_fused__native_batch_norm_legit_no_training_relu_51)
        /*0008*/ 	.word	0x00000012


	//----- nvinfo : EIATTR_MIN_STACK_SIZE
	.align		4
.L_3:
        /*000c*/ 	.byte	0x04, 0x12
        /*000e*/ 	.short	(.L_5 - .L_4)
	.align		4
.L_4:
        /*0010*/ 	.word	index@(triton_poi_fused__native_batch_norm_legit_no_training_relu_51)
        /*0014*/ 	.word	0x00000000


	//----- nvinfo : EIATTR_FRAME_SIZE
	.align		4
.L_5:
        /*0018*/ 	.byte	0x04, 0x11
        /*001a*/ 	.short	(.L_7 - .L_6)
	.align		4
.L_6:
        /*001c*/ 	.word	index@(triton_poi_fused__native_batch_norm_legit_no_training_relu_51)
        /*0020*/ 	.word	0x00000000


	//----- nvinfo : EIATTR_MIN_STACK_SIZE
	.align		4
.L_7:
        /*0024*/ 	.byte	0x04, 0x12
        /*0026*/ 	.short	(.L_9 - .L_8)
	.align		4
.L_8:
        /*0028*/ 	.word	index@(triton_poi_fused__native_batch_norm_legit_no_training_relu_51)
        /*002c*/ 	.word	0x00000000
.L_9:


//--------------------- .nv.info.triton_poi_fused__native_batch_norm_legit_no_training_relu_51 --------------------------
	.section	.nv.info.triton_poi_fused__native_batch_norm_legit_no_training_relu_51,"",@"SHT_CUDA_INFO"
	.sectionflags	@""
	.align	4


	//----- nvinfo : EIATTR_CUDA_API_VERSION
	.align		4
        /*0000*/ 	.byte	0x04, 0x37
        /*0002*/ 	.short	(.L_11 - .L_10)
.L_10:
        /*0004*/ 	.word	0x0000007c


	//----- nvinfo : EIATTR_KPARAM_INFO
	.align		4
.L_11:
        /*0008*/ 	.byte	0x04, 0x17
        /*000a*/ 	.short	(.L_13 - .L_12)
.L_12:
        /*000c*/ 	.word	0x00000000
        /*0010*/ 	.short	0x0006
        /*0012*/ 	.short	0x0030
        /*0014*/ 	.byte	0x00, 0xf0, 0x11, 0x00


	//----- nvinfo : EIATTR_KPARAM_INFO
	.align		4
.L_13:
        /*0018*/ 	.byte	0x04, 0x17
        /*001a*/ 	.short	(.L_15 - .L_14)
.L_14:
        /*001c*/ 	.word	0x00000000
        /*0020*/ 	.short	0x0005
        /*0022*/ 	.short	0x0028
        /*0024*/ 	.byte	0x00, 0xf4, 0x21, 0x00


	//----- nvinfo : EIATTR_KPARAM_INFO
	.align		4
.L_15:
        /*0028*/ 	.byte	0x04, 0x17
        /*002a*/ 	.short	(.L_17 - .L_16)
.L_16:
        /*002c*/ 	.word	0x00000000
        /*0030*/ 	.short	0x0004
        /*0032*/ 	.short	0x0020
        /*0034*/ 	.byte	0x00, 0xf4, 0x21, 0x00


	//----- nvinfo : EIATTR_KPARAM_INFO
	.align		4
.L_17:
        /*0038*/ 	.byte	0x04, 0x17
        /*003a*/ 	.short	(.L_19 - .L_18)
.L_18:
        /*003c*/ 	.word	0x00000000
        /*0040*/ 	.short	0x0003
        /*0042*/ 	.short	0x0018
        /*0044*/ 	.byte	0x00, 0xf4, 0x21, 0x00


	//----- nvinfo : EIATTR_KPARAM_INFO
	.align		4
.L_19:
        /*0048*/ 	.byte	0x04, 0x17
        /*004a*/ 	.short	(.L_21 - .L_20)
.L_20:
        /*004c*/ 	.word	0x00000000
        /*0050*/ 	.short	0x0002
        /*0052*/ 	.short	0x0010
        /*0054*/ 	.byte	0x00, 0xf4, 0x21, 0x00


	//----- nvinfo : EIATTR_KPARAM_INFO
	.align		4
.L_21:
        /*0058*/ 	.byte	0x04, 0x17
        /*005a*/ 	.short	(.L_23 - .L_22)
.L_22:
        /*005c*/ 	.word	0x00000000
        /*0060*/ 	.short	0x0001
        /*0062*/ 	.short	0x0008
        /*0064*/ 	.byte	0x00, 0xf4, 0x21, 0x00


	//----- nvinfo : EIATTR_KPARAM_INFO
	.align		4
.L_23:
        /*0068*/ 	.byte	0x04, 0x17
        /*006a*/ 	.short	(.L_25 - .L_24)
.L_24:
        /*006c*/ 	.word	0x00000000
        /*0070*/ 	.short	0x0000
        /*0072*/ 	.short	0x0000
        /*0074*/ 	.byte	0x00, 0xf4, 0x21, 0x00


	//----- nvinfo : EIATTR_SPARSE_MMA_MASK
	.align		4
.L_25:
        /*0078*/ 	.byte	0x03, 0x50
        /*007a*/ 	.short	0x0000


	//----- nvinfo : EIATTR_MAXREG_COUNT
	.align		4
        /*007c*/ 	.byte	0x03, 0x1b
        /*007e*/ 	.short	0x00ff


	//----- nvinfo : EIATTR_EXIT_INSTR_OFFSETS
	.align		4
        /*0080*/ 	.byte	0x04, 0x1c
        /*0082*/ 	.short	(.L_27 - .L_26)


	//   ....[0]....
.L_26:
        /*0084*/ 	.word	0x000003c0


	//----- nvinfo : EIATTR_REQNTID
	.align		4
.L_27:
        /*0088*/ 	.byte	0x04, 0x10
        /*008a*/ 	.short	(.L_29 - .L_28)
.L_28:
        /*008c*/ 	.word	0x00000100
        /*0090*/ 	.word	0x00000001
        /*0094*/ 	.word	0x00000001


	//----- nvinfo : EIATTR_CBANK_PARAM_SIZE
	.align		4
.L_29:
        /*0098*/ 	.byte	0x03, 0x19
        /*009a*/ 	.short	0x0034


	//----- nvinfo : EIATTR_PARAM_CBANK
	.align		4
        /*009c*/ 	.byte	0x04, 0x0a
        /*009e*/ 	.short	(.L_31 - .L_30)
	.align		4
.L_30:
        /*00a0*/ 	.word	index@(.nv.constant0.triton_poi_fused__native_batch_norm_legit_no_training_relu_51)
        /*00a4*/ 	.short	0x0210
        /*00a6*/ 	.short	0x0034


	//----- nvinfo : EIATTR_SW_WAR
	.align		4
.L_31:
        /*00a8*/ 	.byte	0x04, 0x36
        /*00aa*/ 	.short	(.L_33 - .L_32)
.L_32:
        /*00ac*/ 	.word	0x00000008
.L_33:


//--------------------- .nv.callgraph             --------------------------
	.section	.nv.callgraph,"",@"SHT_CUDA_CALLGRAPH"
	.align	4
	.sectionentsize	8
	.align		4
        /*0000*/ 	.word	0x00000000
	.align		4
        /*0004*/ 	.word	0xffffffff
	.align		4
        /*0008*/ 	.word	0x00000000
	.align		4
        /*000c*/ 	.word	0xfffffffe
	.align		4
        /*0010*/ 	.word	0x00000000
	.align		4
        /*0014*/ 	.word	0xfffffffd
	.align		4
        /*0018*/ 	.word	0x00000000
	.align		4
        /*001c*/ 	.word	0xfffffffc


//--------------------- .nv.constant4             --------------------------
	.section	.nv.constant4,"a",@progbits
	.align	8
	.align		8
.nv.constant4:
        /*0000*/ 	.dword	_$_str
	.align		8
        /*0008*/ 	.dword	_$_str_$_2


//--------------------- .text.triton_poi_fused__native_batch_norm_legit_no_training_relu_51 --------------------------
	.section	.text.triton_poi_fused__native_batch_norm_legit_no_training_relu_51,"ax",@progbits
	.align	128
        .global         triton_poi_fused__native_batch_norm_legit_no_training_relu_51
        .type           triton_poi_fused__native_batch_norm_legit_no_training_relu_51,@function
        .size           triton_poi_fused__native_batch_norm_legit_no_training_relu_51,(.L_x_1 - triton_poi_fused__native_batch_norm_legit_no_training_relu_51)
        .other          triton_poi_fused__native_batch_norm_legit_no_training_relu_51,@"STO_CUDA_ENTRY STV_DEFAULT"
triton_poi_fused__native_batch_norm_legit_no_training_relu_51:
.text.triton_poi_fused__native_batch_norm_legit_no_training_relu_51:
[----:B------:R-:W-:Y:S01]  /*0000*/  LDC R1, c[0x0][0x28] ;  /* 0x00000a00ff017b82 */ /* 0x000fe20000000800 */
[----:B------:R-:W1:Y:S07]  /*0010*/  S2R R0, SR_TID.X ;  /* 0x0000000000007919 */ /* 0x000e6e0000002100 */
[----:B------:R-:W2:Y:S01]  /*0020*/  LDC.64 R2, c[0x0][0x220] ;  /* 0x00008800ff027b82 */ /* 0x000ea20000000a00 */
[----:B------:R-:W-:Y:S01]  /*0030*/  ULDC.64 UR4, c[0x0][0x208] ;  /* 0x0000820000047ab9 */ /* 0x000fe20000000a00 */
[----:B------:R-:W3:Y:S06]  /*0040*/  S2R R5, SR_CTAID.X ;  /* 0x0000000000057919 */ /* 0x000eec0000002500 */
[----:B------:R-:W4:Y:S08]  /*0050*/  LDC.64 R6, c[0x0][0x218] ;  /* 0x00008600ff067b82 */ /* 0x000f300000000a00 */
[----:B------:R-:W5:Y:S08]  /*0060*/  LDC.64 R8, c[0x0][0x228] ;  /* 0x00008a00ff087b82 */ /* 0x000f700000000a00 */
[----:B------:R-:W5:Y:S01]  /*0070*/  LDC.64 R10, c[0x0][0x230] ;  /* 0x00008c00ff0a7b82 */ /* 0x000f620000000a00 */
[----:B-1----:R-:W-:-:S04]  /*0080*/  SHF.L.U32 R0, R0, 0x1, RZ ;  /* 0x0000000100007819 */ /* 0x002fc800000006ff */
[----:B------:R-:W-:-:S04]  /*0090*/  LOP3.LUT R0, R0, 0x1fe, RZ, 0xc0, !PT ;  /* 0x000001fe00007812 */ /* 0x000fc800078ec0ff */
[----:B---3--:R-:W-:-:S05]  /*00a0*/  LEA R0, R5, R0, 0x9 ;  /* 0x0000000005007211 */ /* 0x008fca00078e48ff */
[----:B------:R-:W-:-:S05]  /*00b0*/  IMAD.HI R4, R0, 0x66666667, RZ ;  /* 0x6666666700047827 */ /* 0x000fca00078e02ff */
[----:B------:R-:W-:-:S04]  /*00c0*/  SHF.R.U32.HI R5, RZ, 0x1f, R4 ;  /* 0x0000001fff057819 */ /* 0x000fc80000011604 */
[----:B------:R-:W-:-:S05]  /*00d0*/  LEA.HI.SX32 R5, R4, R5, 0x1a ;  /* 0x0000000504057211 */ /* 0x000fca00078fd2ff */
[----:B------:R-:W-:Y:S02]  /*00e0*/  IMAD R13, R5, -0xa0, R0 ;  /* 0xffffff60050d7824 */ /* 0x000fe400078e0200 */
[----:B------:R-:W1:Y:S02]  /*00f0*/  LDC.64 R4, c[0x0][0x210] ;  /* 0x00008400ff047b82 */ /* 0x000e640000000a00 */
[----:B--2---:R-:W-:-:S06]  /*0100*/  IMAD.WIDE R2, R13, 0x4, R2 ;  /* 0x000000040d027825 */ /* 0x004fcc00078e0202 */
[----:B------:R-:W2:Y:S01]  /*0110*/  LDG.E.EL.64 R2, desc[UR4][R2.64] ;  /* 0x0000000402027981 */ /* 0x000ea2000c2e1b00 */
[----:B----4-:R-:W-:-:S04]  /*0120*/  IMAD.WIDE R6, R13, 0x4, R6 ;  /* 0x000000040d067825 */ /* 0x010fc800078e0206 */
[C---:B-----5:R-:W-:Y:S02]  /*0130*/  IMAD.WIDE R8, R13.reuse, 0x4, R8 ;  /* 0x000000040d087825 */ /* 0x060fe400078e0208 */
[----:B------:R-:W3:Y:S02]  /*0140*/  LDG.E.EL.64 R6, desc[UR4][R6.64] ;  /* 0x0000000406067981 */ /* 0x000ee4000c2e1b00 */
[----:B0-----:R-:W-:Y:S02]  /*0150*/  IMAD.WIDE R10, R13, 0x4, R10 ;  /* 0x000000040d0a7825 */ /* 0x001fe400078e020a */
[----:B------:R-:W4:Y:S04]  /*0160*/  LDG.E.EL.64 R8, desc[UR4][R8.64] ;  /* 0x0000000408087981 */ /* 0x000f28000c2e1b00 */
[----:B------:R-:W4:Y:S01]  /*0170*/  LDG.E.EL.64 R10, desc[UR4][R10.64] ;  /* 0x000000040a0a7981 */ /* 0x000f22000c2e1b00 */
[----:B-1----:R-:W-:-:S06]  /*0180*/  IMAD.WIDE R4, R0, 0x4, R4 ;  /* 0x0000000400047825 */ /* 0x002fcc00078e0204 */
[----:B------:R-:W3:Y:S01]  /*0190*/  LDG.E.64 R4, desc[UR4][R4.64] ;  /* 0x0000000404047981 */ /* 0x000ee2000c1e1b00 */
[----:B------:R-:W-:Y:S01]  /*01a0*/  HFMA2.MMA R14, -RZ, RZ, 1.625, 0 ;  /* 0x3e800000ff0e7435 */ /* 0x000fe200000001ff */
[----:B--2---:R-:W-:Y:S01]  /*01b0*/  FADD R2, R2, 9.9999997473787516356e-06 ;  /* 0x3727c5ac02027421 */ /* 0x004fe20000000000 */
[----:B------:R-:W-:-:S03]  /*01c0*/  FADD R3, R3, 9.9999997473787516356e-06 ;  /* 0x3727c5ac03037421 */ /* 0x000fc60000000000 */
[----:B------:R-:W0:Y:S08]  /*01d0*/  MUFU.SQRT R12, R2 ;  /* 0x00000002000c7308 */ /* 0x000e300000002000 */
[----:B------:R1:W2:Y:S01]  /*01e0*/  MUFU.SQRT R13, R3 ;  /* 0x00000003000d7308 */ /* 0x0002a20000002000 */
[C---:B0-----:R-:W-:Y:S02]  /*01f0*/  FSETP.GT.AND P0, PT, R12.reuse, 8.50705917302346158658e+37, PT ;  /* 0x7e8000000c00780b */ /* 0x041fe40003f04000 */
[----:B------:R-:W-:Y:S01]  /*0200*/  FSETP.GEU.AND P2, PT, R12, 1.175494350822287508e-38, PT ;  /* 0x008000000c00780b */ /* 0x000fe20003f4e000 */
[----:B-1----:R-:W0:Y:S01]  /*0210*/  LDC.64 R2, c[0x0][0x238] ;  /* 0x00008e00ff027b82 */ /* 0x002e220000000a00 */
[----:B--2---:R-:W-:-:S02]  /*0220*/  FSETP.GT.AND P1, PT, R13, 8.50705917302346158658e+37, PT ;  /* 0x7e8000000d00780b */ /* 0x004fc40003f24000 */
[----:B------:R-:W-:-:S07]  /*0230*/  FSETP.GEU.AND P3, PT, R13, 1.175494350822287508e-38, PT ;  /* 0x008000000d00780b */ /* 0x000fce0003f6e000 */
[----:B------:R-:W-:-:S04]  /*0240*/  @P0 FMUL R12, R12, 0.25 ;  /* 0x3e8000000c0c0820 */ /* 0x000fc80000400000 */
[----:B------:R-:W-:Y:S01]  /*0250*/  @!P2 FMUL R12, R12, 16777216 ;  /* 0x4b8000000c0ca820 */ /* 0x000fe20000400000 */
[----:B------:R-:W-:-:S04]  /*0260*/  @P1 FMUL R13, R13, 0.25 ;  /* 0x3e8000000d0d1820 */ /* 0x000fc80000400000 */
[----:B------:R-:W-:Y:S01]  /*0270*/  @!P3 FMUL R13, R13, 16777216 ;  /* 0x4b8000000d0db820 */ /* 0x000fe20000400000 */
[----:B------:R-:W1:Y:S01]  /*0280*/  MUFU.RCP R12, R12 ;  /* 0x0000000c000c7308 */ /* 0x000e620000001000 */
[----:B------:R-:W-:-:S07]  /*0290*/  FSEL R15, R14, 1, P0 ;  /* 0x3f8000000e0f7808 */ /* 0x000fce0000000000 */
[----:B------:R-:W2:Y:S01]  /*02a0*/  MUFU.RCP R13, R13 ;  /* 0x0000000d000d7308 */ /* 0x000ea20000001000 */
[----:B------:R-:W-:Y:S01]  /*02b0*/  FSEL R14, R14, 1, P1 ;  /* 0x3f8000000e0e7808 */ /* 0x000fe20000800000 */
[----:B------:R-:W-:-:S04]  /*02c0*/  @!P2 FMUL R15, R15, 16777216 ;  /* 0x4b8000000f0fa820 */ /* 0x000fc80000400000 */
[----:B------:R-:W-:Y:S01]  /*02d0*/  @!P3 FMUL R14, R14, 16777216 ;  /* 0x4b8000000e0eb820 */ /* 0x000fe20000400000 */
[----:B---3--:R-:W-:Y:S01]  /*02e0*/  FADD R5, R5, -R7 ;  /* 0x8000000705057221 */ /* 0x008fe20000000000 */
[----:B------:R-:W-:Y:S01]  /*02f0*/  FADD R4, R4, -R6 ;  /* 0x8000000604047221 */ /* 0x000fe20000000000 */
[----:B-1----:R-:W-:Y:S01]  /*0300*/  FMUL R15, R12, R15 ;  /* 0x0000000f0c0f7220 */ /* 0x002fe20000400000 */
[----:B--2---:R-:W-:-:S03]  /*0310*/  FMUL R14, R13, R14 ;  /* 0x0000000e0d0e7220 */ /* 0x004fc60000400000 */
[----:B------:R-:W-:Y:S01]  /*0320*/  FMUL R15, R4, R15 ;  /* 0x0000000f040f7220 */ /* 0x000fe20000400000 */
[----:B------:R-:W-:-:S03]  /*0330*/  FMUL R14, R5, R14 ;  /* 0x0000000e050e7220 */ /* 0x000fc60000400000 */
[----:B----4-:R-:W-:Y:S01]  /*0340*/  FFMA R8, R8, R15, R10 ;  /* 0x0000000f08087223 */ /* 0x010fe2000000000a */
[----:B------:R-:W-:-:S04]  /*0350*/  FFMA R9, R9, R14, R11 ;  /* 0x0000000e09097223 */ /* 0x000fc8000000000b */
[----:B------:R-:W-:Y:S02]  /*0360*/  FSETP.GEU.AND P0, PT, R8, RZ, PT ;  /* 0x000000ff0800720b */ /* 0x000fe40003f0e000 */
[C---:B------:R-:W-:Y:S01]  /*0370*/  FSETP.GEU.AND P1, PT, R9.reuse, RZ, PT ;  /* 0x000000ff0900720b */ /* 0x040fe20003f2e000 */
[----:B0-----:R-:W-:Y:S01]  /*0380*/  IMAD.WIDE R2, R0, 0x4, R2 ;  /* 0x0000000400027825 */ /* 0x001fe200078e0202 */
[----:B------:R-:W-:Y:S02]  /*0390*/  FSEL R8, R8, RZ, P0 ;  /* 0x000000ff08087208 */ /* 0x000fe40000000000 */
[----:B------:R-:W-:-:S05]  /*03a0*/  FSEL R9, R9, RZ, P1 ;  /* 0x000000ff09097208 */ /* 0x000fca0000800000 */
[----:B------:R-:W-:Y:S01]  /*03b0*/  STG.E.64 desc[UR4][R2.64], R8 ;  /* 0x0000000802007986 */ /* 0x000fe2000c101b04 */
[----:B------:R-:W-:Y:S05]  /*03c0*/  EXIT ;  /* 0x000000000000794d */ /* 0x000fea0003800000 */
.L_x_0:
[----:B------:R-:W-:-:S00]  /*03d0*/  BRA `(.L_x_0) ;  /* 0xfffffffc00fc7947 */ /* 0x000fc0000383ffff */
[----:B------:R-:W-:-:S00]  /*03e0*/  NOP ;  /* 0x0000000000007918 */ /* 0x000fc00000000000 */
        /* <DEDUP_REMOVED lines=9> */
.L_x_1:


//--------------------- .nv.global.init           --------------------------
	.section	.nv.global.init,"aw",@progbits
.nv.global.init:
	.type		_$_str,@object
	.size		_$_str,(_$_str_$_2 - _$_str)
_$_str:
        /*0000*/ 	.byte	0x5f, 0x5f, 0x43, 0x55, 0x44, 0x41, 0x5f, 0x46, 0x54, 0x5a, 0x00
	.type		_$_str_$_2,@object
	.size		_$_str_$_2,(.L_1 - _$_str_$_2)
_$_str_$_2:
        /*000b*/ 	.byte	0x5f, 0x5f, 0x43, 0x55, 0x44, 0x41, 0x5f, 0x50, 0x52, 0x45, 0x43, 0x5f, 0x53, 0x51, 0x52, 0x54
        /*001b*/ 	.byte	0x00
.L_1:


//--------------------- .nv.constant0.triton_poi_fused__native_batch_norm_legit_no_training_relu_51 --------------------------
	.section	.nv.constant0.triton_poi_fused__native_batch_norm_legit_no_training_relu_51,"a",@progbits
	.sectionflags	@""
	.align	4
.nv.constant0.triton_poi_fused__native_batch_norm_legit_no_training_relu_51:
	.zero		580
